	.headerflags	@"EF_CUDA_TEXMODE_UNIFIED EF_CUDA_64BIT_ADDRESS EF_CUDA_ACCELERATORS EF_CUDA_SM90 EF_CUDA_VIRTUAL_SM(EF_CUDA_SM90)"
	.elftype	@"ET_EXEC"


//--------------------- .nv.info                  --------------------------
	.section	.nv.info,"",@"SHT_CUDA_INFO"
	.align	4


	//----- nvinfo : EIATTR_REGCOUNT
	.align		4
        /*0000*/ 	.byte	0x04, 0x2f
        /*0002*/ 	.short	(.L_3 - .L_2)
	.align		4
.L_2:
        /*0004*/ 	.word	index@(triton_poi_fused__native_batch_norm_legit_no_training_add_18)
        /*0008*/ 	.word	0x00000020


	//----- nvinfo : EIATTR_MIN_STACK_SIZE
	.align		4
.L_3:
        /*000c*/ 	.byte	0x04, 0x12
        /*000e*/ 	.short	(.L_5 - .L_4)
	.align		4
.L_4:
        /*0010*/ 	.word	index@(triton_poi_fused__native_batch_norm_legit_no_training_add_18)
        /*0014*/ 	.word	0x00000000


	//----- nvinfo : EIATTR_FRAME_SIZE
	.align		4
.L_5:
        /*0018*/ 	.byte	0x04, 0x11
        /*001a*/ 	.short	(.L_7 - .L_6)
	.align		4
.L_6:
        /*001c*/ 	.word	index@(triton_poi_fused__native_batch_norm_legit_no_training_add_18)
        /*0020*/ 	.word	0x00000000


	//----- nvinfo : EIATTR_MIN_STACK_SIZE
	.align		4
.L_7:
        /*0024*/ 	.byte	0x04, 0x12
        /*0026*/ 	.short	(.L_9 - .L_8)
	.align		4
.L_8:
        /*0028*/ 	.word	index@(triton_poi_fused__native_batch_norm_legit_no_training_add_18)
        /*002c*/ 	.word	0x00000000
.L_9:


//--------------------- .nv.info.triton_poi_fused__native_batch_norm_legit_no_training_add_18 --------------------------
	.section	.nv.info.triton_poi_fused__native_batch_norm_legit_no_training_add_18,"",@"SHT_CUDA_INFO"
	.sectionflags	@""
	.align	4


	//----- nvinfo : EIATTR_CUDA_API_VERSION
	.align		4
        /*0000*/ 	.byte	0x04, 0x37
        /*0002*/ 	.short	(.L_11 - .L_10)
.L_10:
        /*0004*/ 	.word	0x0000007c


	//----- nvinfo : EIATTR_KPARAM_INFO
	.align		4
.L_11:
        /*0008*/ 	.byte	0x04, 0x17
        /*000a*/ 	.short	(.L_13 - .L_12)
.L_12:
        /*000c*/ 	.word	0x00000000
        /*0010*/ 	.short	0x0008
        /*0012*/ 	.short	0x003c
        /*0014*/ 	.byte	0x00, 0xf0, 0x11, 0x00


	//----- nvinfo : EIATTR_KPARAM_INFO
	.align		4
.L_13:
        /*0018*/ 	.byte	0x04, 0x17
        /*001a*/ 	.short	(.L_15 - .L_14)
.L_14:
        /*001c*/ 	.word	0x00000000
        /*0020*/ 	.short	0x0007
        /*0022*/ 	.short	0x0038
        /*0024*/ 	.byte	0x00, 0xf0, 0x11, 0x00


	//----- nvinfo : EIATTR_KPARAM_INFO
	.align		4
.L_15:
        /*0028*/ 	.byte	0x04, 0x17
        /*002a*/ 	.short	(.L_17 - .L_16)
.L_16:
        /*002c*/ 	.word	0x00000000
        /*0030*/ 	.short	0x0006
        /*0032*/ 	.short	0x0030
        /*0034*/ 	.byte	0x00, 0xf4, 0x21, 0x00


	//----- nvinfo : EIATTR_KPARAM_INFO
	.align		4
.L_17:
        /*0038*/ 	.byte	0x04, 0x17
        /*003a*/ 	.short	(.L_19 - .L_18)
.L_18:
        /*003c*/ 	.word	0x00000000
        /*0040*/ 	.short	0x0005
        /*0042*/ 	.short	0x0028
        /*0044*/ 	.byte	0x00, 0xf4, 0x21, 0x00


	//----- nvinfo : EIATTR_KPARAM_INFO
	.align		4
.L_19:
        /*0048*/ 	.byte	0x04, 0x17
        /*004a*/ 	.short	(.L_21 - .L_20)
.L_20:
        /*004c*/ 	.word	0x00000000
        /*0050*/ 	.short	0x0004
        /*0052*/ 	.short	0x0020
        /*0054*/ 	.byte	0x00, 0xf4, 0x21, 0x00


	//----- nvinfo : EIATTR_KPARAM_INFO
	.align		4
.L_21:
        /*0058*/ 	.byte	0x04, 0x17
        /*005a*/ 	.short	(.L_23 - .L_22)
.L_22:
        /*005c*/ 	.word	0x00000000
        /*0060*/ 	.short	0x0003
        /*0062*/ 	.short	0x0018
        /*0064*/ 	.byte	0x00, 0xf4, 0x21, 0x00


	//----- nvinfo : EIATTR_KPARAM_INFO
	.align		4
.L_23:
        /*0068*/ 	.byte	0x04, 0x17
        /*006a*/ 	.short	(.L_25 - .L_24)
.L_24:
        /*006c*/ 	.word	0x00000000
        /*0070*/ 	.short	0x0002
        /*0072*/ 	.short	0x0010
        /*0074*/ 	.byte	0x00, 0xf4, 0x21, 0x00


	//----- nvinfo : EIATTR_KPARAM_INFO
	.align		4
.L_25:
        /*0078*/ 	.byte	0x04, 0x17
        /*007a*/ 	.short	(.L_27 - .L_26)
.L_26:
        /*007c*/ 	.word	0x00000000
        /*0080*/ 	.short	0x0001
        /*0082*/ 	.short	0x0008
        /*0084*/ 	.byte	0x00, 0xf4, 0x21, 0x00


	//----- nvinfo : EIATTR_KPARAM_INFO
	.align		4
.L_27:
        /*0088*/ 	.byte	0x04, 0x17
        /*008a*/ 	.short	(.L_29 - .L_28)
.L_28:
        /*008c*/ 	.word	0x00000000
        /*0090*/ 	.short	0x0000
        /*0092*/ 	.short	0x0000
        /*0094*/ 	.byte	0x00, 0xf4, 0x21, 0x00


	//----- nvinfo : EIATTR_SPARSE_MMA_MASK
	.align		4
.L_29:
        /*0098*/ 	.byte	0x03, 0x50
        /*009a*/ 	.short	0x0000


	//----- nvinfo : EIATTR_MAXREG_COUNT
	.align		4
        /*009c*/ 	.byte	0x03, 0x1b
        /*009e*/ 	.short	0x00ff


	//----- nvinfo : EIATTR_EXIT_INSTR_OFFSETS
	.align		4
        /*00a0*/ 	.byte	0x04, 0x1c
        /*00a2*/ 	.short	(.L_31 - .L_30)


	//   ....[0]....
.L_30:
        /*00a4*/ 	.word	0x00000bd0


	//   ....[1]....
        /*00a8*/ 	.word	0x00000bf0


	//----- nvinfo : EIATTR_REQNTID
	.align		4
.L_31:
        /*00ac*/ 	.byte	0x04, 0x10
        /*00ae*/ 	.short	(.L_33 - .L_32)
.L_32:
        /*00b0*/ 	.word	0x00000080
        /*00b4*/ 	.word	0x00000001
        /*00b8*/ 	.word	0x00000001


	//----- nvinfo : EIATTR_CBANK_PARAM_SIZE
	.align		4
.L_33:
        /*00bc*/ 	.byte	0x03, 0x19
        /*00be*/ 	.short	0x0040


	//----- nvinfo : EIATTR_PARAM_CBANK
	.align		4
        /*00c0*/ 	.byte	0x04, 0x0a
        /*00c2*/ 	.short	(.L_35 - .L_34)
	.align		4
.L_34:
        /*00c4*/ 	.word	index@(.nv.constant0.triton_poi_fused__native_batch_norm_legit_no_training_add_18)
        /*00c8*/ 	.short	0x0210
        /*00ca*/ 	.short	0x0040


	//----- nvinfo : EIATTR_SW_WAR
	.align		4
.L_35:
        /*00cc*/ 	.byte	0x04, 0x36
        /*00ce*/ 	.short	(.L_37 - .L_36)
.L_36:
        /*00d0*/ 	.word	0x00000008
.L_37:


//--------------------- .nv.callgraph             --------------------------
	.section	.nv.callgraph,"",@"SHT_CUDA_CALLGRAPH"
	.align	4
	.sectionentsize	8
	.align		4
        /*0000*/ 	.word	0x00000000
	.align		4
        /*0004*/ 	.word	0xffffffff
	.align		4
        /*0008*/ 	.word	0x00000000
	.align		4
        /*000c*/ 	.word	0xfffffffe
	.align		4
        /*0010*/ 	.word	0x00000000
	.align		4
        /*0014*/ 	.word	0xfffffffd
	.align		4
        /*0018*/ 	.word	0x00000000
	.align		4
        /*001c*/ 	.word	0xfffffffc


//--------------------- .nv.constant4             --------------------------
	.section	.nv.constant4,"a",@progbits
	.align	8
	.align		8
.nv.constant4:
        /*0000*/ 	.dword	_$_str
	.align		8
        /*0008*/ 	.dword	_$_str_$_2


//--------------------- .text.triton_poi_fused__native_batch_norm_legit_no_training_add_18 --------------------------
	.section	.text.triton_poi_fused__native_batch_norm_legit_no_training_add_18,"ax",@progbits
	.sectionflags	@"SHF_BARRIERS=1"
	.align	128
        .global         triton_poi_fused__native_batch_norm_legit_no_training_add_18
        .type           triton_poi_fused__native_batch_norm_legit_no_training_add_18,@function
        .size           triton_poi_fused__native_batch_norm_legit_no_training_add_18,(.L_x_1 - triton_poi_fused__native_batch_norm_legit_no_training_add_18)
        .other          triton_poi_fused__native_batch_norm_legit_no_training_add_18,@"STO_CUDA_ENTRY STV_DEFAULT"
triton_poi_fused__native_batch_norm_legit_no_training_add_18:
.text.triton_poi_fused__native_batch_norm_legit_no_training_add_18:
[----:B------:R-:W0:Y:S01]  /*0000*/  LDC R1, c[0x0][0x28] ;  /* 0x00000a00ff017b82 */ /* 0x000e220000000800 */
[----:B------:R-:W1:Y:S07]  /*0010*/  S2R R17, SR_CTAID.Y ;  /* 0x0000000000117919 */ /* 0x000e6e0000002600 */
[----:B------:R-:W2:Y:S01]  /*0020*/  LDC.64 R4, c[0x0][0x210] ;  /* 0x00008400ff047b82 */ /* 0x000ea20000000a00 */
[----:B------:R-:W-:Y:S02]  /*0030*/  CS2R R12, SRZ ;  /* 0x00000000000c7805 */ /* 0x000fe4000001ff00 */
[----:B------:R-:W-:Y:S01]  /*0040*/  CS2R R14, SRZ ;  /* 0x00000000000e7805 */ /* 0x000fe2000001ff00 */
[----:B------:R-:W3:Y:S01]  /*0050*/  S2R R2, SR_TID.X ;  /* 0x0000000000027919 */ /* 0x000ee20000002100 */
[----:B------:R-:W-:Y:S01]  /*0060*/  ULDC.64 UR6, c[0x0][0x208] ;  /* 0x0000820000067ab9 */ /* 0x000fe20000000a00 */
[----:B------:R-:W4:Y:S01]  /*0070*/  S2R R23, SR_CTAID.X ;  /* 0x0000000000177919 */ /* 0x000f220000002500 */
[----:B------:R-:W-:Y:S01]  /*0080*/  CS2R R10, SRZ ;  /* 0x00000000000a7805 */ /* 0x000fe2000001ff00 */
[----:B------:R-:W5:Y:S01]  /*0090*/  S2UR UR5, SR_CgaCtaId ;  /* 0x00000000000579c3 */ /* 0x000f620000008800 */
[----:B------:R-:W-:-:S07]  /*00a0*/  UMOV UR4, 0x400 ;  /* 0x0000040000047882 */ /* 0x000fce0000000000 */
[----:B------:R-:W2:Y:S01]  /*00b0*/  LDC.64 R18, c[0x0][0x228] ;  /* 0x00008a00ff127b82 */ /* 0x000ea20000000a00 */
[----:B-1----:R-:W-:Y:S02]  /*00c0*/  IMAD.SHL.U32 R17, R17, 0x20, RZ ;  /* 0x0000002011117824 */ /* 0x002fe400078e00ff */
[----:B---3--:R-:W-:Y:S01]  /*00d0*/  IMAD.SHL.U32 R3, R2, 0x4, RZ ;  /* 0x0000000402037824 */ /* 0x008fe200078e00ff */
[----:B------:R-:W-:Y:S02]  /*00e0*/  SHF.R.U32.HI R0, RZ, 0x3, R2 ;  /* 0x00000003ff007819 */ /* 0x000fe40000011602 */
[----:B----4-:R-:W-:Y:S02]  /*00f0*/  SHF.L.U32 R23, R23, 0x5, RZ ;  /* 0x0000000517177819 */ /* 0x010fe400000006ff */
[----:B------:R-:W-:Y:S02]  /*0100*/  LOP3.LUT R6, R17, 0x1c, R3, 0xf8, !PT ;  /* 0x0000001c11067812 */ /* 0x000fe400078ef803 */
[----:B------:R-:W-:-:S02]  /*0110*/  SGXT.U32 R0, R0, 0x4 ;  /* 0x000000040000781a */ /* 0x000fc40000000000 */
[----:B------:R-:W-:Y:S02]  /*0120*/  SHF.R.S32.HI R7, RZ, 0x1f, R6 ;  /* 0x0000001fff077819 */ /* 0x000fe40000011406 */
[----:B------:R-:W-:Y:S02]  /*0130*/  ISETP.GE.AND P0, PT, R6, 0x40, PT ;  /* 0x000000400600780c */ /* 0x000fe40003f06270 */
[----:B------:R-:W-:-:S04]  /*0140*/  LEA.HI R7, R7, R6, RZ, 0x4 ;  /* 0x0000000607077211 */ /* 0x000fc800078f20ff */
[C---:B------:R-:W-:Y:S01]  /*0150*/  LOP3.LUT R9, R7.reuse, 0xfffffff0, RZ, 0xc0, !PT ;  /* 0xfffffff007097812 */ /* 0x040fe200078ec0ff */
[----:B------:R-:W-:Y:S01]  /*0160*/  IMAD.SHL.U32 R8, R7, 0x40, RZ ;  /* 0x0000004007087824 */ /* 0x000fe200078e00ff */
[----:B------:R-:W-:-:S04]  /*0170*/  LOP3.LUT R7, R23, R0, RZ, 0xfc, !PT ;  /* 0x0000000017077212 */ /* 0x000fc800078efcff */
[----:B------:R-:W-:Y:S02]  /*0180*/  LOP3.LUT R8, R8, 0xfffffc00, RZ, 0xc0, !PT ;  /* 0xfffffc0008087812 */ /* 0x000fe400078ec0ff */
[----:B------:R-:W-:Y:S02]  /*0190*/  ISETP.LT.AND P1, PT, R7, 0x40, !P0 ;  /* 0x000000400700780c */ /* 0x000fe40004721270 */
[----:B------:R-:W-:Y:S02]  /*01a0*/  IADD3 R9, R8, R6, -R9 ;  /* 0x0000000608097210 */ /* 0x000fe40007ffe809 */
[----:B------:R-:W-:-:S03]  /*01b0*/  LOP3.LUT R8, R23, 0x10, R0, 0xfe, !PT ;  /* 0x0000001017087812 */ /* 0x000fc600078efe00 */
[----:B------:R-:W-:Y:S01]  /*01c0*/  IMAD R7, R7, 0x10, R9 ;  /* 0x0000001007077824 */ /* 0x000fe200078e0209 */
[C---:B------:R-:W-:Y:S02]  /*01d0*/  ISETP.LT.AND P0, PT, R8.reuse, 0x40, !P0 ;  /* 0x000000400800780c */ /* 0x040fe40004701270 */
[----:B------:R-:W-:Y:S01]  /*01e0*/  LEA R9, R8, R9, 0x4 ;  /* 0x0000000908097211 */ /* 0x000fe200078e20ff */
[----:B--2---:R-:W-:-:S04]  /*01f0*/  IMAD.WIDE R6, R7, 0x4, R4 ;  /* 0x0000000407067825 */ /* 0x004fc800078e0204 */
[----:B------:R-:W-:Y:S01]  /*0200*/  IMAD.WIDE R4, R9, 0x4, R4 ;  /* 0x0000000409047825 */ /* 0x000fe200078e0204 */
[----:B------:R-:W-:Y:S01]  /*0210*/  CS2R R8, SRZ ;  /* 0x0000000000087805 */ /* 0x000fe2000001ff00 */
[----:B------:R1:W2:Y:S05]  /*0220*/  @P1 LDG.E.128 R12, desc[UR6][R6.64] ;  /* 0x00000006060c1981 */ /* 0x0002aa000c1e1d00 */
[----:B------:R3:W4:Y:S01]  /*0230*/  @P0 LDG.E.128 R8, desc[UR6][R4.64] ;  /* 0x0000000604080981 */ /* 0x000722000c1e1d00 */
[----:B------:R-:W-:Y:S01]  /*0240*/  IMAD.SHL.U32 R2, R2, 0x80, RZ ;  /* 0x0000008002027824 */ /* 0x000fe200078e00ff */
[----:B-----5:R-:W-:Y:S01]  /*0250*/  UPRMT UR4, UR5, 0x654, UR4 ;  /* 0x0000065405047896 */ /* 0x020fe20008000004 */
[----:B------:R-:W-:-:S03]  /*0260*/  LOP3.LUT R23, R23, 0x1c, R3, 0xf8, !PT ;  /* 0x0000001c17177812 */ /* 0x000fc600078ef803 */
[----:B------:R-:W-:Y:S02]  /*0270*/  LOP3.LUT R21, R2, 0x380, RZ, 0xc0, !PT ;  /* 0x0000038002157812 */ /* 0x000fe400078ec0ff */
[C---:B------:R-:W-:Y:S01]  /*0280*/  ISETP.GE.AND P4, PT, R23.reuse, 0x40, PT ;  /* 0x000000401700780c */ /* 0x040fe20003f86270 */
[----:B0-----:R-:W-:Y:S01]  /*0290*/  IMAD.WIDE R18, R23, 0x4, R18 ;  /* 0x0000000417127825 */ /* 0x001fe200078e0212 */
[C---:B------:R-:W-:Y:S02]  /*02a0*/  LOP3.LUT R2, R21.reuse, R0, RZ, 0xfc, !PT ;  /* 0x0000000015027212 */ /* 0x040fe400078efcff */
[C---:B-1----:R-:W-:Y:S02]  /*02b0*/  LOP3.LUT R7, R21.reuse, 0x20, RZ, 0xfc, !PT ;  /* 0x0000002015077812 */ /* 0x042fe400078efcff */
[C---:B------:R-:W-:Y:S02]  /*02c0*/  LOP3.LUT R25, R21.reuse, 0x40, RZ, 0xfc, !PT ;  /* 0x0000004015197812 */ /* 0x040fe400078efcff */
[----:B------:R-:W-:-:S02]  /*02d0*/  LOP3.LUT R27, R21, 0x60, RZ, 0xfc, !PT ;  /* 0x00000060151b7812 */ /* 0x000fc400078efcff */
[-C--:B------:R-:W-:Y:S02]  /*02e0*/  LEA.HI R21, R21, R2.reuse, RZ, 0x1b ;  /* 0x0000000215157211 */ /* 0x080fe400078fd8ff */
[-C--:B------:R-:W-:Y:S02]  /*02f0*/  LEA.HI R7, R7, R2.reuse, RZ, 0x1b ;  /* 0x0000000207077211 */ /* 0x080fe400078fd8ff */
[-C--:B---3--:R-:W-:Y:S02]  /*0300*/  LEA.HI R4, R25, R2.reuse, RZ, 0x1b ;  /* 0x0000000219047211 */ /* 0x088fe400078fd8ff */
[----:B------:R-:W-:Y:S02]  /*0310*/  LEA.HI R5, R27, R2, RZ, 0x1b ;  /* 0x000000021b057211 */ /* 0x000fe400078fd8ff */
[----:B------:R-:W-:Y:S02]  /*0320*/  LEA R25, R21, UR4, 0x2 ;  /* 0x0000000415197c11 */ /* 0x000fe4000f8e10ff */
[----:B------:R-:W-:-:S02]  /*0330*/  LEA R2, R7, UR4, 0x2 ;  /* 0x0000000407027c11 */ /* 0x000fc4000f8e10ff */
[----:B------:R-:W-:Y:S02]  /*0340*/  CS2R R6, SRZ ;  /* 0x0000000000067805 */ /* 0x000fe4000001ff00 */
[----:B------:R-:W-:Y:S01]  /*0350*/  LEA R27, R4, UR4, 0x2 ;  /* 0x00000004041b7c11 */ /* 0x000fe2000f8e10ff */
[----:B------:R-:W0:Y:S01]  /*0360*/  LDC.64 R20, c[0x0][0x218] ;  /* 0x00008600ff147b82 */ /* 0x000e220000000a00 */
[----:B------:R-:W-:Y:S02]  /*0370*/  LEA R16, R5, UR4, 0x2 ;  /* 0x0000000405107c11 */ /* 0x000fe4000f8e10ff */
[----:B------:R-:W-:Y:S01]  /*0380*/  CS2R R4, SRZ ;  /* 0x0000000000047805 */ /* 0x000fe2000001ff00 */
[----:B--2---:R-:W-:Y:S04]  /*0390*/  STS [R25], R12 ;  /* 0x0000000c19007388 */ /* 0x004fe80000000800 */
[----:B------:R-:W-:Y:S04]  /*03a0*/  STS [R2+0x80], R13 ;  /* 0x0000800d02007388 */ /* 0x000fe80000000800 */
[----:B------:R-:W-:Y:S04]  /*03b0*/  STS [R27+0x100], R14 ;  /* 0x0001000e1b007388 */ /* 0x000fe80000000800 */
[----:B------:R-:W-:Y:S04]  /*03c0*/  STS [R16+0x180], R15 ;  /* 0x0001800f10007388 */ /* 0x000fe80000000800 */
[----:B----4-:R1:W-:Y:S04]  /*03d0*/  STS [R25+0x40], R8 ;  /* 0x0000400819007388 */ /* 0x0103e80000000800 */
[----:B------:R2:W-:Y:S04]  /*03e0*/  STS [R2+0xc0], R9 ;  /* 0x0000c00902007388 */ /* 0x0005e80000000800 */
[----:B------:R-:W-:Y:S01]  /*03f0*/  STS [R27+0x140], R10 ;  /* 0x0001400a1b007388 */ /* 0x000fe20000000800 */
[----:B-1----:R-:W1:Y:S03]  /*0400*/  LDC.64 R24, c[0x0][0x220] ;  /* 0x00008800ff187b82 */ /* 0x002e660000000a00 */
[----:B------:R3:W-:Y:S05]  /*0410*/  STS [R16+0x1c0], R11 ;  /* 0x0001c00b10007388 */ /* 0x0007ea0000000800 */
[----:B------:R-:W-:Y:S06]  /*0420*/  BAR.SYNC.DEFER_BLOCKING 0x0 ;  /* 0x0000000000007b1d */ /* 0x000fec0000010000 */
[----:B------:R4:W5:Y:S01]  /*0430*/  @!P4 LDG.E.EL.128 R4, desc[UR6][R18.64] ;  /* 0x000000061204c981 */ /* 0x000962000c2e1d00 */
[----:B--2---:R-:W-:-:S02]  /*0440*/  LOP3.LUT R2, R17, 0x10, R0, 0xfe, !PT ;  /* 0x0000001011027812 */ /* 0x004fc400078efe00 */
[----:B------:R-:W-:Y:S02]  /*0450*/  CS2R R8, SRZ ;  /* 0x0000000000087805 */ /* 0x000fe4000001ff00 */
[----:B------:R-:W-:Y:S02]  /*0460*/  LOP3.LUT R0, R17, R0, RZ, 0xfc, !PT ;  /* 0x0000000011007212 */ /* 0x000fe400078efcff */
[----:B---3--:R-:W-:Y:S02]  /*0470*/  CS2R R10, SRZ ;  /* 0x00000000000a7805 */ /* 0x008fe4000001ff00 */
[C---:B------:R-:W-:Y:S01]  /*0480*/  ISETP.LT.AND P0, PT, R2.reuse, 0x40, !P4 ;  /* 0x000000400200780c */ /* 0x040fe20006701270 */
[----:B------:R-:W-:Y:S01]  /*0490*/  IMAD R2, R2, 0x40, R23 ;  /* 0x0000004002027824 */ /* 0x000fe200078e0217 */
[----:B------:R-:W-:Y:S02]  /*04a0*/  ISETP.LT.AND P1, PT, R0, 0x40, !P4 ;  /* 0x000000400000780c */ /* 0x000fe40006721270 */
[----:B------:R-:W-:Y:S01]  /*04b0*/  CS2R R16, SRZ ;  /* 0x0000000000107805 */ /* 0x000fe2000001ff00 */
[----:B-1----:R-:W-:Y:S01]  /*04c0*/  IMAD.WIDE R24, R23, 0x4, R24 ;  /* 0x0000000417187825 */ /* 0x002fe200078e0218 */
[----:B----4-:R-:W-:-:S02]  /*04d0*/  CS2R R18, SRZ ;  /* 0x0000000000127805 */ /* 0x010fc4000001ff00 */
[----:B------:R-:W-:Y:S01]  /*04e0*/  LEA R0, R0, R23, 0x6 ;  /* 0x0000001700007211 */ /* 0x000fe200078e30ff */
[--C-:B0-----:R-:W-:Y:S01]  /*04f0*/  IMAD.WIDE R26, R2, 0x4, R20.reuse ;  /* 0x00000004021a7825 */ /* 0x101fe200078e0214 */
[----:B------:R-:W-:Y:S02]  /*0500*/  CS2R R12, SRZ ;  /* 0x00000000000c7805 */ /* 0x000fe4000001ff00 */
[----:B------:R-:W-:Y:S01]  /*0510*/  CS2R R14, SRZ ;  /* 0x00000000000e7805 */ /* 0x000fe2000001ff00 */
[----:B------:R0:W2:Y:S01]  /*0520*/  @!P4 LDG.E.EL.128 R16, desc[UR6][R24.64] ;  /* 0x000000061810c981 */ /* 0x0000a2000c2e1d00 */
[----:B------:R-:W-:-:S03]  /*0530*/  IMAD.WIDE R20, R0, 0x4, R20 ;  /* 0x0000000400147825 */ /* 0x000fc600078e0214 */
[----:B------:R-:W2:Y:S04]  /*0540*/  @P0 LDG.E.128 R8, desc[UR6][R26.64] ;  /* 0x000000061a080981 */ /* 0x000ea8000c1e1d00 */
[----:B------:R1:W3:Y:S01]  /*0550*/  @P1 LDG.E.128 R12, desc[UR6][R20.64] ;  /* 0x00000006140c1981 */ /* 0x0002e2000c1e1d00 */
[----:B0-----:R-:W0:Y:S08]  /*0560*/  LDC.64 R24, c[0x0][0x230] ;  /* 0x00008c00ff187b82 */ /* 0x001e300000000a00 */
[----:B-1----:R-:W1:Y:S01]  /*0570*/  LDC.64 R20, c[0x0][0x238] ;  /* 0x00008e00ff147b82 */ /* 0x002e620000000a00 */
[----:B0-----:R-:W-:-:S04]  /*0580*/  IMAD.WIDE R24, R23, 0x4, R24 ;  /* 0x0000000417187825 */ /* 0x001fc800078e0218 */
[----:B-1----:R-:W-:-:S04]  /*0590*/  IMAD.WIDE R20, R23, 0x4, R20 ;  /* 0x0000000417147825 */ /* 0x002fc800078e0214 */
[----:B-----5:R-:W-:Y:S01]  /*05a0*/  FADD R4, R4, 9.9999997473787516356e-06 ;  /* 0x3727c5ac04047421 */ /* 0x020fe20000000000 */
[----:B------:R-:W-:-:S03]  /*05b0*/  FADD R5, R5, 9.9999997473787516356e-06 ;  /* 0x3727c5ac05057421 */ /* 0x000fc60000000000 */
[----:B------:R-:W0:Y:S08]  /*05c0*/  MUFU.SQRT R27, R4 ;  /* 0x00000004001b7308 */ /* 0x000e300000002000 */
[----:B------:R-:W1:Y:S01]  /*05d0*/  MUFU.SQRT R29, R5 ;  /* 0x00000005001d7308 */ /* 0x000e620000002000 */
[C---:B0-----:R-:W-:Y:S02]  /*05e0*/  FSETP.GT.AND P2, PT, R27.reuse, 8.50705917302346158658e+37, PT ;  /* 0x7e8000001b00780b */ /* 0x041fe40003f44000 */
[----:B------:R-:W-:-:S02]  /*05f0*/  FSETP.GEU.AND P5, PT, R27, 1.175494350822287508e-38, PT ;  /* 0x008000001b00780b */ /* 0x000fc40003fae000 */
[C---:B-1----:R-:W-:Y:S02]  /*0600*/  FSETP.GT.AND P3, PT, R29.reuse, 8.50705917302346158658e+37, PT ;  /* 0x7e8000001d00780b */ /* 0x042fe40003f64000 */
[----:B------:R-:W-:-:S07]  /*0610*/  FSETP.GEU.AND P6, PT, R29, 1.175494350822287508e-38, PT ;  /* 0x008000001d00780b */ /* 0x000fce0003fce000 */
[----:B------:R-:W-:-:S04]  /*0620*/  @P2 FMUL R27, R27, 0.25 ;  /* 0x3e8000001b1b2820 */ /* 0x000fc80000400000 */
[----:B------:R-:W-:Y:S01]  /*0630*/  @!P5 FMUL R27, R27, 16777216 ;  /* 0x4b8000001b1bd820 */ /* 0x000fe20000400000 */
[----:B------:R-:W-:Y:S01]  /*0640*/  @P3 FMUL R29, R29, 0.25 ;  /* 0x3e8000001d1d3820 */ /* 0x000fe20000400000 */
[----:B--2---:R-:W-:-:S03]  /*0650*/  FADD R4, -R19, R11 ;  /* 0x0000000b13047221 */ /* 0x004fc60000000100 */
[----:B------:R-:W-:Y:S01]  /*0660*/  @!P6 FMUL R29, R29, 16777216 ;  /* 0x4b8000001d1de820 */ /* 0x000fe20000400000 */
[----:B------:R-:W0:Y:S01]  /*0670*/  MUFU.RCP R27, R27 ;  /* 0x0000001b001b7308 */ /* 0x000e220000001000 */
[----:B------:R-:W-:Y:S02]  /*0680*/  IMAD.MOV.U32 R5, RZ, RZ, 0x3e800000 ;  /* 0x3e800000ff057424 */ /* 0x000fe400078e00ff */
[C---:B------:R-:W-:Y:S01]  /*0690*/  FADD R22, -R18.reuse, R10 ;  /* 0x0000000a12167221 */ /* 0x040fe20000000100 */
[----:B---3--:R-:W-:-:S04]  /*06a0*/  FADD R18, -R18, R14 ;  /* 0x0000000e12127221 */ /* 0x008fc80000000100 */
[----:B------:R-:W1:Y:S01]  /*06b0*/  MUFU.RCP R11, R29 ;  /* 0x0000001d000b7308 */ /* 0x000e620000001000 */
[C---:B------:R-:W-:Y:S02]  /*06c0*/  FSEL R14, R5.reuse, 1, P2 ;  /* 0x3f800000050e7808 */ /* 0x040fe40001000000 */
[----:B------:R-:W-:-:S03]  /*06d0*/  FSEL R10, R5, 1, P3 ;  /* 0x3f800000050a7808 */ /* 0x000fc60001800000 */
[----:B------:R-:W-:Y:S02]  /*06e0*/  @!P5 FMUL R14, R14, 16777216 ;  /* 0x4b8000000e0ed820 */ /* 0x000fe40000400000 */
[----:B------:R-:W-:Y:S01]  /*06f0*/  @!P6 FMUL R10, R10, 16777216 ;  /* 0x4b8000000a0ae820 */ /* 0x000fe20000400000 */
[----:B------:R-:W-:Y:S01]  /*0700*/  FADD R26, -R17, R9 ;  /* 0x00000009111a7221 */ /* 0x000fe20000000100 */
[C---:B------:R-:W-:Y:S01]  /*0710*/  FADD R28, -R16.reuse, R8 ;  /* 0x00000008101c7221 */ /* 0x040fe20000000100 */
[----:B------:R-:W-:Y:S01]  /*0720*/  FADD R19, -R19, R15 ;  /* 0x0000000f13137221 */ /* 0x000fe20000000100 */
[----:B------:R-:W-:Y:S01]  /*0730*/  FADD R17, -R17, R13 ;  /* 0x0000000d11117221 */ /* 0x000fe20000000100 */
[----:B------:R-:W-:Y:S01]  /*0740*/  FADD R16, -R16, R12 ;  /* 0x0000000c10107221 */ /* 0x000fe20000000100 */
[----:B0-----:R-:W-:Y:S01]  /*0750*/  FMUL R27, R27, R14 ;  /* 0x0000000e1b1b7220 */ /* 0x001fe20000400000 */
[----:B-1----:R-:W-:Y:S01]  /*0760*/  FMUL R29, R11, R10 ;  /* 0x0000000a0b1d7220 */ /* 0x002fe20000400000 */
[----:B------:R-:W-:-:S02]  /*0770*/  CS2R R8, SRZ ;  /* 0x0000000000087805 */ /* 0x000fc4000001ff00 */
[----:B------:R-:W-:Y:S02]  /*0780*/  CS2R R10, SRZ ;  /* 0x00000000000a7805 */ /* 0x000fe4000001ff00 */
[----:B------:R-:W-:Y:S02]  /*0790*/  CS2R R12, SRZ ;  /* 0x00000000000c7805 */ /* 0x000fe4000001ff00 */
[----:B------:R-:W-:Y:S02]  /*07a0*/  CS2R R14, SRZ ;  /* 0x00000000000e7805 */ /* 0x000fe4000001ff00 */
[----:B------:R0:W2:Y:S04]  /*07b0*/  @!P4 LDG.E.EL.128 R8, desc[UR6][R24.64] ;  /* 0x000000061808c981 */ /* 0x0000a8000c2e1d00 */
[----:B------:R1:W2:Y:S01]  /*07c0*/  @!P4 LDG.E.EL.128 R12, desc[UR6][R20.64] ;  /* 0x00000006140cc981 */ /* 0x0002a2000c2e1d00 */
[----:B------:R-:W-:Y:S01]  /*07d0*/  FADD R23, R7, 9.9999997473787516356e-06 ;  /* 0x3727c5ac07177421 */ /* 0x000fe20000000000 */
[----:B------:R-:W-:-:S04]  /*07e0*/  FADD R6, R6, 9.9999997473787516356e-06 ;  /* 0x3727c5ac06067421 */ /* 0x000fc80000000000 */
[----:B0-----:R-:W0:Y:S08]  /*07f0*/  MUFU.SQRT R25, R6 ;  /* 0x0000000600197308 */ /* 0x001e300000002000 */
[----:B------:R-:W3:Y:S01]  /*0800*/  MUFU.SQRT R23, R23 ;  /* 0x0000001700177308 */ /* 0x000ee20000002000 */
[C---:B0-----:R-:W-:Y:S02]  /*0810*/  FSETP.GT.AND P2, PT, R25.reuse, 8.50705917302346158658e+37, PT ;  /* 0x7e8000001900780b */ /* 0x041fe40003f44000 */
[----:B------:R-:W-:-:S02]  /*0820*/  FSETP.GEU.AND P4, PT, R25, 1.175494350822287508e-38, PT ;  /* 0x008000001900780b */ /* 0x000fc40003f8e000 */
[C---:B---3--:R-:W-:Y:S02]  /*0830*/  FSETP.GT.AND P3, PT, R23.reuse, 8.50705917302346158658e+37, PT ;  /* 0x7e8000001700780b */ /* 0x048fe40003f64000 */
[----:B------:R-:W-:Y:S01]  /*0840*/  FSETP.GEU.AND P5, PT, R23, 1.175494350822287508e-38, PT ;  /* 0x008000001700780b */ /* 0x000fe20003fae000 */
[----:B------:R-:W-:Y:S01]  /*0850*/  FMUL R7, R16, R27 ;  /* 0x0000001b10077220 */ /* 0x000fe20000400000 */
[----:B------:R-:W-:-:S05]  /*0860*/  SHF.R.U32.HI R16, RZ, 0x5, R3 ;  /* 0x00000005ff107819 */ /* 0x000fca0000011603 */
[----:B------:R-:W-:Y:S01]  /*0870*/  @P2 FMUL R25, R25, 0.25 ;  /* 0x3e80000019192820 */ /* 0x000fe20000400000 */
[----:B------:R-:W-:Y:S02]  /*0880*/  LOP3.LUT R6, R3, 0x1fc, RZ, 0xc0, !PT ;  /* 0x000001fc03067812 */ /* 0x000fe400078ec0ff */
[----:B------:R-:W-:Y:S01]  /*0890*/  SGXT.U32 R3, R16, 0x4 ;  /* 0x000000041003781a */ /* 0x000fe20000000000 */
[----:B-1----:R-:W-:Y:S01]  /*08a0*/  FMUL R21, R28, R27 ;  /* 0x0000001b1c157220 */ /* 0x002fe20000400000 */
[----:B------:R-:W-:Y:S01]  /*08b0*/  @P3 FMUL R23, R23, 0.25 ;  /* 0x3e80000017173820 */ /* 0x000fe20000400000 */
[----:B------:R-:W-:Y:S01]  /*08c0*/  @!P4 FMUL R25, R25, 16777216 ;  /* 0x4b8000001919c820 */ /* 0x000fe20000400000 */
[----:B------:R-:W-:Y:S02]  /*08d0*/  IADD3 R27, R6, R3, RZ ;  /* 0x00000003061b7210 */ /* 0x000fe40007ffe0ff */
[----:B------:R-:W-:Y:S02]  /*08e0*/  @!P5 FMUL R23, R23, 16777216 ;  /* 0x4b8000001717d820 */ /* 0x000fe40000400000 */
[----:B------:R-:W-:Y:S01]  /*08f0*/  LEA R27, R27, UR4, 0x2 ;  /* 0x000000041b1b7c11 */ /* 0x000fe2000f8e10ff */
[----:B------:R-:W0:Y:S01]  /*0900*/  MUFU.RCP R25, R25 ;  /* 0x0000001900197308 */ /* 0x000e220000001000 */
[----:B------:R-:W-:-:S02]  /*0910*/  FSEL R16, R5, 1, P2 ;  /* 0x3f80000005107808 */ /* 0x000fc40001000000 */
[----:B------:R-:W-:Y:S02]  /*0920*/  FSEL R20, R5, 1, P3 ;  /* 0x3f80000005147808 */ /* 0x000fe40001800000 */
[----:B------:R-:W-:Y:S03]  /*0930*/  LDS R5, [R27+0x4] ;  /* 0x000004001b057984 */ /* 0x000fe60000000800 */
[----:B------:R-:W1:Y:S01]  /*0940*/  MUFU.RCP R23, R23 ;  /* 0x0000001700177308 */ /* 0x000e620000001000 */
[----:B------:R-:W-:Y:S01]  /*0950*/  @!P4 FMUL R16, R16, 16777216 ;  /* 0x4b8000001010c820 */ /* 0x000fe20000400000 */
[----:B------:R-:W-:Y:S01]  /*0960*/  @!P5 FMUL R20, R20, 16777216 ;  /* 0x4b8000001414d820 */ /* 0x000fe20000400000 */
[-C--:B------:R-:W-:Y:S02]  /*0970*/  FMUL R24, R17, R29.reuse ;  /* 0x0000001d11187220 */ /* 0x080fe40000400000 */
[----:B0-----:R-:W-:Y:S01]  /*0980*/  FMUL R25, R25, R16 ;  /* 0x0000001019197220 */ /* 0x001fe20000400000 */
[----:B------:R-:W-:Y:S01]  /*0990*/  FMUL R26, R26, R29 ;  /* 0x0000001d1a1a7220 */ /* 0x000fe20000400000 */
[----:B-1----:R-:W-:-:S04]  /*09a0*/  FMUL R23, R23, R20 ;  /* 0x0000001417177220 */ /* 0x002fc80000400000 */
[----:B------:R-:W-:Y:S01]  /*09b0*/  FMUL R29, R19, R23 ;  /* 0x00000017131d7220 */ /* 0x000fe20000400000 */
[-CC-:B--2---:R-:W-:Y:S01]  /*09c0*/  FFMA R3, R7, R8.reuse, R12.reuse ;  /* 0x0000000807037223 */ /* 0x184fe2000000000c */
[----:B------:R-:W-:Y:S01]  /*09d0*/  FFMA R8, R21, R8, R12 ;  /* 0x0000000815087223 */ /* 0x000fe2000000000c */
[----:B------:R-:W-:Y:S01]  /*09e0*/  LOP3.LUT R7, R6, 0x200, RZ, 0xfc, !PT ;  /* 0x0000020006077812 */ /* 0x000fe200078efcff */
[----:B------:R-:W0:Y:S03]  /*09f0*/  LDS R12, [R27] ;  /* 0x000000001b0c7984 */ /* 0x000e260000000800 */
[----:B------:R-:W-:Y:S02]  /*0a00*/  LEA.HI R28, R7, R6, RZ, 0x1b ;  /* 0x00000006071c7211 */ /* 0x000fe400078fd8ff */
[----:B------:R-:W1:Y:S04]  /*0a10*/  LDS R6, [R27+0x8] ;  /* 0x000008001b067984 */ /* 0x000e680000000800 */
[----:B------:R2:W3:Y:S01]  /*0a20*/  LDS R7, [R27+0xc] ;  /* 0x00000c001b077984 */ /* 0x0004e20000000800 */
[----:B------:R-:W-:-:S05]  /*0a30*/  LEA R28, R28, UR4, 0x2 ;  /* 0x000000041c1c7c11 */ /* 0x000fca000f8e10ff */
[----:B------:R-:W4:Y:S04]  /*0a40*/  LDS R17, [R28+0x800] ;  /* 0x000800001c117984 */ /* 0x000f280000000800 */
[----:B------:R-:W5:Y:S04]  /*0a50*/  LDS R16, [R28+0x804] ;  /* 0x000804001c107984 */ /* 0x000f680000000800 */
[----:B------:R-:W4:Y:S04]  /*0a60*/  LDS R20, [R28+0x808] ;  /* 0x000808001c147984 */ /* 0x000f280000000800 */
[----:B------:R0:W4:Y:S01]  /*0a70*/  LDS R21, [R28+0x80c] ;  /* 0x00080c001c157984 */ /* 0x0001220000000800 */
[----:B--2---:R-:W-:-:S02]  /*0a80*/  FMUL R27, R18, R25 ;  /* 0x00000019121b7220 */ /* 0x004fc40000400000 */
[----:B------:R-:W2:Y:S01]  /*0a90*/  LDC.64 R18, c[0x0][0x240] ;  /* 0x00009000ff127b82 */ /* 0x000ea20000000a00 */
[----:B------:R-:W-:Y:S01]  /*0aa0*/  FMUL R25, R22, R25 ;  /* 0x0000001916197220 */ /* 0x000fe20000400000 */
[----:B------:R-:W-:Y:S01]  /*0ab0*/  FMUL R22, R4, R23 ;  /* 0x0000001704167220 */ /* 0x000fe20000400000 */
[----:B------:R-:W-:Y:S01]  /*0ac0*/  FFMA R24, R24, R9, R13 ;  /* 0x0000000918187223 */ /* 0x000fe2000000000d */
[----:B------:R-:W-:Y:S01]  /*0ad0*/  FFMA R27, R27, R10, R14 ;  /* 0x0000000a1b1b7223 */ /* 0x000fe2000000000e */
[----:B0-----:R-:W-:Y:S01]  /*0ae0*/  FADD R4, R12, R3 ;  /* 0x000000030c047221 */ /* 0x001fe20000000000 */
[----:B------:R-:W-:Y:S01]  /*0af0*/  FFMA R12, R29, R11, R15 ;  /* 0x0000000b1d0c7223 */ /* 0x000fe2000000000f */
[----:B------:R-:W-:Y:S01]  /*0b00*/  FADD R5, R5, R24 ;  /* 0x0000001805057221 */ /* 0x000fe20000000000 */
[----:B-1----:R-:W-:Y:S02]  /*0b10*/  FADD R6, R6, R27 ;  /* 0x0000001b06067221 */ /* 0x002fe40000000000 */
[----:B---3--:R-:W-:Y:S01]  /*0b20*/  FADD R7, R7, R12 ;  /* 0x0000000c07077221 */ /* 0x008fe20000000000 */
[----:B------:R-:W-:Y:S01]  /*0b30*/  FFMA R9, R26, R9, R13 ;  /* 0x000000091a097223 */ /* 0x000fe2000000000d */
[----:B--2---:R-:W-:-:S04]  /*0b40*/  IMAD.WIDE R28, R0, 0x4, R18 ;  /* 0x00000004001c7825 */ /* 0x004fc800078e0212 */
[----:B------:R-:W-:Y:S01]  /*0b50*/  FFMA R25, R25, R10, R14 ;  /* 0x0000000a19197223 */ /* 0x000fe2000000000e */
[----:B------:R-:W-:Y:S01]  /*0b60*/  FFMA R22, R22, R11, R15 ;  /* 0x0000000b16167223 */ /* 0x000fe2000000000f */
[----:B------:R0:W-:Y:S01]  /*0b70*/  @P1 STG.E.128 desc[UR6][R28.64], R4 ;  /* 0x000000041c001986 */ /* 0x0001e2000c101d06 */
[----:B------:R-:W-:-:S04]  /*0b80*/  IMAD.WIDE R2, R2, 0x4, R18 ;  /* 0x0000000402027825 */ /* 0x000fc800078e0212 */
[----:B----4-:R-:W-:Y:S01]  /*0b90*/  FADD R8, R17, R8 ;  /* 0x0000000811087221 */ /* 0x010fe20000000000 */
[----:B-----5:R-:W-:Y:S01]  /*0ba0*/  FADD R9, R16, R9 ;  /* 0x0000000910097221 */ /* 0x020fe20000000000 */
[----:B------:R-:W-:Y:S01]  /*0bb0*/  FADD R10, R20, R25 ;  /* 0x00000019140a7221 */ /* 0x000fe20000000000 */
[----:B------:R-:W-:Y:S01]  /*0bc0*/  FADD R11, R21, R22 ;  /* 0x00000016150b7221 */ /* 0x000fe20000000000 */
[----:B0-----:R-:W-:Y:S06]  /*0bd0*/  @!P0 EXIT ;  /* 0x000000000000894d */ /* 0x001fec0003800000 */
[----:B------:R-:W-:Y:S01]  /*0be0*/  STG.E.128 desc[UR6][R2.64], R8 ;  /* 0x0000000802007986 */ /* 0x000fe2000c101d06 */
[----:B------:R-:W-:Y:S05]  /*0bf0*/  EXIT ;  /* 0x000000000000794d */ /* 0x000fea0003800000 */
.L_x_0:
[----:B------:R-:W-:-:S00]  /*0c00*/  BRA `(.L_x_0) ;  /* 0xfffffffc00fc7947 */ /* 0x000fc0000383ffff */
[----:B------:R-:W-:-:S00]  /*0c10*/  NOP ;  /* 0x0000000000007918 */ /* 0x000fc00000000000 */
        /* <DEDUP_REMOVED lines=14> */
.L_x_1:


//--------------------- .nv.global.init           --------------------------
	.section	.nv.global.init,"aw",@progbits
.nv.global.init:
	.type		_$_str,@object
	.size		_$_str,(_$_str_$_2 - _$_str)
_$_str:
        /*0000*/ 	.byte	0x5f, 0x5f, 0x43, 0x55, 0x44, 0x41, 0x5f, 0x46, 0x54, 0x5a, 0x00
	.type		_$_str_$_2,@object
	.size		_$_str_$_2,(.L_1 - _$_str_$_2)
_$_str_$_2:
        /*000b*/ 	.byte	0x5f, 0x5f, 0x43, 0x55, 0x44, 0x41, 0x5f, 0x50, 0x52, 0x45, 0x43, 0x5f, 0x53, 0x51, 0x52, 0x54
        /*001b*/ 	.byte	0x00
.L_1:


//--------------------- .nv.shared.triton_poi_fused__native_batch_norm_legit_no_training_add_18 --------------------------
	.section	.nv.shared.triton_poi_fused__native_batch_norm_legit_no_training_add_18,"aw",@nobits
	.sectionflags	@""
	.align	16
	.zero		1024


//--------------------- .nv.constant0.triton_poi_fused__native_batch_norm_legit_no_training_add_18 --------------------------
	.section	.nv.constant0.triton_poi_fused__native_batch_norm_legit_no_training_add_18,"a",@progbits
	.sectionflags	@""
	.align	4
.nv.constant0.triton_poi_fused__native_batch_norm_legit_no_training_add_18:
	.zero		592
